	.headerflags	@"EF_CUDA_TEXMODE_UNIFIED EF_CUDA_64BIT_ADDRESS EF_CUDA_ACCELERATORS EF_CUDA_SM90 EF_CUDA_VIRTUAL_SM(EF_CUDA_SM90)"
	.elftype	@"ET_EXEC"


//--------------------- .nv.info                  --------------------------
	.section	.nv.info,"",@"SHT_CUDA_INFO"
	.align	4


	//----- nvinfo : EIATTR_REGCOUNT
	.align		4
        /*0000*/ 	.byte	0x04, 0x2f
        /*0002*/ 	.short	(.L_2 - .L_1)
	.align		4
.L_1:
        /*0004*/ 	.word	index@(triton_poi_fused_add_log_pow_0)
        /*0008*/ 	.word	0x0000000a


	//----- nvinfo : EIATTR_MIN_STACK_SIZE
	.align		4
.L_2:
        /*000c*/ 	.byte	0x04, 0x12
        /*000e*/ 	.short	(.L_4 - .L_3)
	.align		4
.L_3:
        /*0010*/ 	.word	index@(triton_poi_fused_add_log_pow_0)
        /*0014*/ 	.word	0x00000000


	//----- nvinfo : EIATTR_FRAME_SIZE
	.align		4
.L_4:
        /*0018*/ 	.byte	0x04, 0x11
        /*001a*/ 	.short	(.L_6 - .L_5)
	.align		4
.L_5:
        /*001c*/ 	.word	index@(triton_poi_fused_add_log_pow_0)
        /*0020*/ 	.word	0x00000000


	//----- nvinfo : EIATTR_MIN_STACK_SIZE
	.align		4
.L_6:
        /*0024*/ 	.byte	0x04, 0x12
        /*0026*/ 	.short	(.L_8 - .L_7)
	.align		4
.L_7:
        /*0028*/ 	.word	index@(triton_poi_fused_add_log_pow_0)
        /*002c*/ 	.word	0x00000000
.L_8:


//--------------------- .nv.info.triton_poi_fused_add_log_pow_0 --------------------------
	.section	.nv.info.triton_poi_fused_add_log_pow_0,"",@"SHT_CUDA_INFO"
	.sectionflags	@""
	.align	4


	//----- nvinfo : EIATTR_CUDA_API_VERSION
	.align		4
        /*0000*/ 	.byte	0x04, 0x37
        /*0002*/ 	.short	(.L_10 - .L_9)
.L_9:
        /*0004*/ 	.word	0x0000007c


	//----- nvinfo : EIATTR_KPARAM_INFO
	.align		4
.L_10:
        /*0008*/ 	.byte	0x04, 0x17
        /*000a*/ 	.short	(.L_12 - .L_11)
.L_11:
        /*000c*/ 	.word	0x00000000
        /*0010*/ 	.short	0x0002
        /*0012*/ 	.short	0x0010
        /*0014*/ 	.byte	0x00, 0xf0, 0x11, 0x00


	//----- nvinfo : EIATTR_KPARAM_INFO
	.align		4
.L_12:
        /*0018*/ 	.byte	0x04, 0x17
        /*001a*/ 	.short	(.L_14 - .L_13)
.L_13:
        /*001c*/ 	.word	0x00000000
        /*0020*/ 	.short	0x0001
        /*0022*/ 	.short	0x0008
        /*0024*/ 	.byte	0x00, 0xf4, 0x21, 0x00


	//----- nvinfo : EIATTR_KPARAM_INFO
	.align		4
.L_14:
        /*0028*/ 	.byte	0x04, 0x17
        /*002a*/ 	.short	(.L_16 - .L_15)
.L_15:
        /*002c*/ 	.word	0x00000000
        /*0030*/ 	.short	0x0000
        /*0032*/ 	.short	0x0000
        /*0034*/ 	.byte	0x00, 0xf4, 0x21, 0x00


	//----- nvinfo : EIATTR_SPARSE_MMA_MASK
	.align		4
.L_16:
        /*0038*/ 	.byte	0x03, 0x50
        /*003a*/ 	.short	0x0000


	//----- nvinfo : EIATTR_MAXREG_COUNT
	.align		4
        /*003c*/ 	.byte	0x03, 0x1b
        /*003e*/ 	.short	0x00ff


	//----- nvinfo : EIATTR_EXIT_INSTR_OFFSETS
	.align		4
        /*0040*/ 	.byte	0x04, 0x1c
        /*0042*/ 	.short	(.L_18 - .L_17)


	//   ....[0]....
.L_17:
        /*0044*/ 	.word	0x000002d0


	//   ....[1]....
        /*0048*/ 	.word	0x000002f0


	//----- nvinfo : EIATTR_REQNTID
	.align		4
.L_18:
        /*004c*/ 	.byte	0x04, 0x10
        /*004e*/ 	.short	(.L_20 - .L_19)
.L_19:
        /*0050*/ 	.word	0x00000080
        /*0054*/ 	.word	0x00000001
        /*0058*/ 	.word	0x00000001


	//----- nvinfo : EIATTR_CRS_STACK_SIZE
	.align		4
.L_20:
        /*005c*/ 	.byte	0x04, 0x1e
        /*005e*/ 	.short	(.L_22 - .L_21)
.L_21:
        /*0060*/ 	.word	0x00000000


	//----- nvinfo : EIATTR_CBANK_PARAM_SIZE
	.align		4
.L_22:
        /*0064*/ 	.byte	0x03, 0x19
        /*0066*/ 	.short	0x0014


	//----- nvinfo : EIATTR_PARAM_CBANK
	.align		4
        /*0068*/ 	.byte	0x04, 0x0a
        /*006a*/ 	.short	(.L_24 - .L_23)
	.align		4
.L_23:
        /*006c*/ 	.word	index@(.nv.constant0.triton_poi_fused_add_log_pow_0)
        /*0070*/ 	.short	0x0210
        /*0072*/ 	.short	0x0014


	//----- nvinfo : EIATTR_SW_WAR
	.align		4
.L_24:
        /*0074*/ 	.byte	0x04, 0x36
        /*0076*/ 	.short	(.L_26 - .L_25)
.L_25:
        /*0078*/ 	.word	0x00000008
.L_26:


//--------------------- .nv.callgraph             --------------------------
	.section	.nv.callgraph,"",@"SHT_CUDA_CALLGRAPH"
	.align	4
	.sectionentsize	8
	.align		4
        /*0000*/ 	.word	0x00000000
	.align		4
        /*0004*/ 	.word	0xffffffff
	.align		4
        /*0008*/ 	.word	0x00000000
	.align		4
        /*000c*/ 	.word	0xfffffffe
	.align		4
        /*0010*/ 	.word	0x00000000
	.align		4
        /*0014*/ 	.word	0xfffffffd
	.align		4
        /*0018*/ 	.word	0x00000000
	.align		4
        /*001c*/ 	.word	0xfffffffc


//--------------------- .nv.constant4             --------------------------
	.section	.nv.constant4,"a",@progbits
	.align	8
	.align		8
.nv.constant4:
        /*0000*/ 	.dword	_$_str


//--------------------- .text.triton_poi_fused_add_log_pow_0 --------------------------
	.section	.text.triton_poi_fused_add_log_pow_0,"ax",@progbits
	.align	128
        .global         triton_poi_fused_add_log_pow_0
        .type           triton_poi_fused_add_log_pow_0,@function
        .size           triton_poi_fused_add_log_pow_0,(.L_x_3 - triton_poi_fused_add_log_pow_0)
        .other          triton_poi_fused_add_log_pow_0,@"STO_CUDA_ENTRY STV_DEFAULT"
triton_poi_fused_add_log_pow_0:
.text.triton_poi_fused_add_log_pow_0:
[----:B------:R-:W0:Y:S02]  /*0000*/  LDC R1, c[0x0][0x28] ;  /* 0x00000a00ff017b82 */ /* 0x000e240000000800 */
[----:B------:R-:W1:Y:S01]  /*0010*/  S2R R0, SR_TID.X ;  /* 0x0000000000007919 */ /* 0x000e620000002100 */
[----:B------:R-:W-:Y:S01]  /*0020*/  ULDC.64 UR4, c[0x0][0x208] ;  /* 0x0000820000047ab9 */ /* 0x000fe20000000a00 */
[----:B------:R-:W-:Y:S01]  /*0030*/  BSSY B0, `(.L_x_0) ;  /* 0x000000a000007945 */ /* 0x000fe20003800000 */
[----:B------:R-:W-:Y:S01]  /*0040*/  HFMA2.MMA R2, -RZ, RZ, 0, 0 ;  /* 0x00000000ff027435 */ /* 0x000fe200000001ff */
[----:B------:R-:W2:Y:S01]  /*0050*/  S2R R3, SR_CTAID.X ;  /* 0x0000000000037919 */ /* 0x000ea20000002500 */
[----:B-1----:R-:W-:-:S04]  /*0060*/  LOP3.LUT R0, R0, 0x7f, RZ, 0xc0, !PT ;  /* 0x0000007f00007812 */ /* 0x002fc800078ec0ff */
[----:B--2---:R-:W-:-:S04]  /*0070*/  LEA R0, R3, R0, 0x7 ;  /* 0x0000000003007211 */ /* 0x004fc800078e38ff */
[----:B------:R-:W-:-:S13]  /*0080*/  ISETP.GE.AND P0, PT, R0, 0x100, PT ;  /* 0x000001000000780c */ /* 0x000fda0003f06270 */
[----:B------:R-:W-:Y:S05]  /*0090*/  @P0 BRA `(.L_x_1) ;  /* 0x00000000000c0947 */ /* 0x000fea0003800000 */
[----:B------:R-:W1:Y:S02]  /*00a0*/  LDC.64 R2, c[0x0][0x210] ;  /* 0x00008400ff027b82 */ /* 0x000e640000000a00 */
[----:B-1----:R-:W-:-:S06]  /*00b0*/  IMAD.WIDE R2, R0, 0x4, R2 ;  /* 0x0000000400027825 */ /* 0x002fcc00078e0202 */
[----:B------:R1:W5:Y:S02]  /*00c0*/  LDG.E R2, desc[UR4][R2.64] ;  /* 0x0000000402027981 */ /* 0x000364000c1e1900 */
.L_x_1:
[----:B------:R-:W-:Y:S05]  /*00d0*/  BSYNC B0 ;  /* 0x0000000000007941 */ /* 0x000fea0003800000 */
.L_x_0:
[----:B-1---5:R-:W-:Y:S01]  /*00e0*/  FFMA R3, R2, R2, 1 ;  /* 0x3f80000002037423 */ /* 0x022fe20000000002 */
[----:B------:R-:W-:Y:S01]  /*00f0*/  MOV R5, 0x3e055027 ;  /* 0x3e05502700057802 */ /* 0x000fe20000000f00 */
[----:B------:R-:W-:-:S03]  /*0100*/  ULDC.64 UR6, c[0x0][0x218] ;  /* 0x0000860000067ab9 */ /* 0x000fc60000000a00 */
[----:B------:R-:W-:-:S13]  /*0110*/  FSETP.GEU.AND P2, PT, R3, 1.175494350822287508e-38, PT ;  /* 0x008000000300780b */ /* 0x000fda0003f4e000 */
[----:B------:R-:W-:-:S05]  /*0120*/  @!P2 FMUL R3, R3, 8388608 ;  /* 0x4b0000000303a820 */ /* 0x000fca0000400000 */
[----:B------:R-:W-:Y:S02]  /*0130*/  IADD3 R2, R3, -0x3f2aaaab, RZ ;  /* 0xc0d5555503027810 */ /* 0x000fe40007ffe0ff */
[----:B------:R-:W-:Y:S02]  /*0140*/  ISETP.GE.U32.AND P1, PT, R3, 0x7f800000, PT ;  /* 0x7f8000000300780c */ /* 0x000fe40003f26070 */
[----:B------:R-:W-:-:S04]  /*0150*/  LOP3.LUT R4, R2, 0xff800000, RZ, 0xc0, !PT ;  /* 0xff80000002047812 */ /* 0x000fc800078ec0ff */
[----:B------:R-:W-:-:S05]  /*0160*/  IADD3 R2, R3, -R4, RZ ;  /* 0x8000000403027210 */ /* 0x000fca0007ffe0ff */
[----:B------:R-:W-:Y:S01]  /*0170*/  FADD R6, R2, -1 ;  /* 0xbf80000002067421 */ /* 0x000fe20000000000 */
[----:B------:R-:W-:-:S03]  /*0180*/  FSEL R2, RZ, -23, P2 ;  /* 0xc1b80000ff027808 */ /* 0x000fc60001000000 */
[----:B------:R-:W-:-:S04]  /*0190*/  FFMA.FTZ R5, R6, -R5, 0.14084610342979431152 ;  /* 0x3e1039f606057423 */ /* 0x000fc80000010805 */
[----:B------:R-:W-:-:S04]  /*01a0*/  FFMA.FTZ R5, R6, R5, -0.12148627638816833496 ;  /* 0xbdf8cdcc06057423 */ /* 0x000fc80000010005 */
[----:B------:R-:W-:-:S04]  /*01b0*/  FFMA.FTZ R5, R6, R5, 0.13980610668659210205 ;  /* 0x3e0f295506057423 */ /* 0x000fc80000010005 */
[----:B------:R-:W-:-:S04]  /*01c0*/  FFMA.FTZ R5, R6, R5, -0.16684235632419586182 ;  /* 0xbe2ad8b906057423 */ /* 0x000fc80000010005 */
[----:B------:R-:W-:-:S04]  /*01d0*/  FFMA.FTZ R5, R6, R5, 0.20012299716472625732 ;  /* 0x3e4ced0b06057423 */ /* 0x000fc80000010005 */
[----:B------:R-:W-:-:S04]  /*01e0*/  FFMA.FTZ R5, R6, R5, -0.24999669194221496582 ;  /* 0xbe7fff2206057423 */ /* 0x000fc80000010005 */
[----:B------:R-:W-:-:S04]  /*01f0*/  FFMA.FTZ R5, R6, R5, 0.33333182334899902344 ;  /* 0x3eaaaa7806057423 */ /* 0x000fc80000010005 */
[C---:B------:R-:W-:Y:S01]  /*0200*/  FFMA.FTZ R7, R6.reuse, R5, -0.5 ;  /* 0xbf00000006077423 */ /* 0x040fe20000010005 */
[----:B------:R-:W-:Y:S02]  /*0210*/  I2FP.F32.S32 R5, R4 ;  /* 0x0000000400057245 */ /* 0x000fe40000201400 */
[----:B------:R-:W-:Y:S01]  /*0220*/  @P1 MOV R4, 0x7f800000 ;  /* 0x7f80000000041802 */ /* 0x000fe20000000f00 */
[C---:B------:R-:W-:Y:S02]  /*0230*/  FMUL R7, R6.reuse, R7 ;  /* 0x0000000706077220 */ /* 0x040fe40000400000 */
[----:B------:R-:W-:Y:S01]  /*0240*/  FFMA.FTZ R2, R5, 1.1920928955078125e-07, R2 ;  /* 0x3400000005027823 */ /* 0x000fe20000010002 */
[----:B------:R-:W-:Y:S01]  /*0250*/  SHF.R.S32.HI R5, RZ, 0x1f, R0 ;  /* 0x0000001fff057819 */ /* 0x000fe20000011400 */
[----:B------:R-:W-:-:S04]  /*0260*/  FFMA.FTZ R7, R6, R7, R6 ;  /* 0x0000000706077223 */ /* 0x000fc80000010006 */
[----:B------:R-:W-:Y:S01]  /*0270*/  FFMA.FTZ R7, R2, 0.69314718246459960938, R7 ;  /* 0x3f31721802077823 */ /* 0x000fe20000010007 */
[C---:B------:R-:W-:Y:S01]  /*0280*/  LEA R2, P2, R0.reuse, UR6, 0x2 ;  /* 0x0000000600027c11 */ /* 0x040fe2000f8410ff */
[C---:B------:R-:W-:Y:S01]  /*0290*/  @P1 FFMA.FTZ R7, R3.reuse, R4, +INF ;  /* 0x7f80000003071423 */ /* 0x040fe20000010004 */
[----:B------:R-:W-:Y:S02]  /*02a0*/  FSETP.NEU.AND P1, PT, R3, RZ, PT ;  /* 0x000000ff0300720b */ /* 0x000fe40003f2d000 */
[----:B------:R-:W-:Y:S02]  /*02b0*/  LEA.HI.X R3, R0, UR7, R5, 0x2, P2 ;  /* 0x0000000700037c11 */ /* 0x000fe400090f1405 */
[----:B------:R-:W-:Y:S01]  /*02c0*/  FSEL R7, R7, -INF , P1 ;  /* 0xff80000007077808 */ /* 0x000fe20000800000 */
[----:B------:R-:W-:Y:S08]  /*02d0*/  @P0 EXIT ;  /* 0x000000000000094d */ /* 0x000ff00003800000 */
[----:B------:R-:W-:Y:S01]  /*02e0*/  STG.E desc[UR4][R2.64], R7 ;  /* 0x0000000702007986 */ /* 0x000fe2000c101904 */
[----:B------:R-:W-:Y:S05]  /*02f0*/  EXIT ;  /* 0x000000000000794d */ /* 0x000fea0003800000 */
.L_x_2:
[----:B------:R-:W-:-:S00]  /*0300*/  BRA `(.L_x_2) ;  /* 0xfffffffc00fc7947 */ /* 0x000fc0000383ffff */
[----:B------:R-:W-:-:S00]  /*0310*/  NOP ;  /* 0x0000000000007918 */ /* 0x000fc00000000000 */
        /* <DEDUP_REMOVED lines=14> */
.L_x_3:


//--------------------- .nv.global.init           --------------------------
	.section	.nv.global.init,"aw",@progbits
.nv.global.init:
	.type		_$_str,@object
	.size		_$_str,(.L_0 - _$_str)
_$_str:
        /*0000*/ 	.byte	0x5f, 0x5f, 0x43, 0x55, 0x44, 0x41, 0x5f, 0x46, 0x54, 0x5a, 0x00
.L_0:


//--------------------- .nv.constant0.triton_poi_fused_add_log_pow_0 --------------------------
	.section	.nv.constant0.triton_poi_fused_add_log_pow_0,"a",@progbits
	.sectionflags	@""
	.align	4
.nv.constant0.triton_poi_fused_add_log_pow_0:
	.zero		548
